//
// Generated by NVIDIA NVVM Compiler
//
// Compiler Build ID: CL-36424714
// Cuda compilation tools, release 13.0, V13.0.88
// Based on NVVM 20.0.0
//

.version 9.0
.target sm_100
.address_size 64

	// .globl	_Z12helloFromGPUv
.extern .func  (.param .b32 func_retval0) vprintf
(
	.param .b64 vprintf_param_0,
	.param .b64 vprintf_param_1
)
;
// _ZZ12helloFromGPUvE5aTile has been demoted
.global .align 1 .b8 $str[7] = {37, 100, 32, 37, 100, 10};

.visible .entry _Z12helloFromGPUv()
{
	.local .align 8 .b8 	__local_depot0[8];
	.reg .b64 	%SP;
	.reg .b64 	%SPL;
	.reg .pred 	%p<3>;
	.reg .b32 	%r<30>;
	.reg .b64 	%rd<5>;
	// demoted variable
	.shared .align 4 .b8 _ZZ12helloFromGPUvE5aTile[64];
	mov.u64 	%SPL, __local_depot0;
	cvta.local.u64 	%SP, %SPL;
	mov.u32 	%r3, %tid.x;
	mov.u32 	%r4, %ntid.x;
	mov.u32 	%r5, %tid.y;
	mad.lo.s32 	%r1, %r4, %r5, %r3;
	setp.ne.s32 	%p1, %r1, 0;
	@%p1 bra 	$L__BB0_2;
	mov.b32 	%r6, 0;
	st.shared.u32 	[_ZZ12helloFromGPUvE5aTile], %r6;
	mov.b32 	%r7, 1;
	st.shared.u32 	[_ZZ12helloFromGPUvE5aTile+4], %r7;
	mov.b32 	%r8, 2;
	st.shared.u32 	[_ZZ12helloFromGPUvE5aTile+8], %r8;
	mov.b32 	%r9, 3;
	st.shared.u32 	[_ZZ12helloFromGPUvE5aTile+12], %r9;
	mov.b32 	%r10, 4;
	st.shared.u32 	[_ZZ12helloFromGPUvE5aTile+16], %r10;
	mov.b32 	%r11, 5;
	st.shared.u32 	[_ZZ12helloFromGPUvE5aTile+20], %r11;
	mov.b32 	%r12, 6;
	st.shared.u32 	[_ZZ12helloFromGPUvE5aTile+24], %r12;
	mov.b32 	%r13, 7;
	st.shared.u32 	[_ZZ12helloFromGPUvE5aTile+28], %r13;
	mov.b32 	%r14, 8;
	st.shared.u32 	[_ZZ12helloFromGPUvE5aTile+32], %r14;
	mov.b32 	%r15, 9;
	st.shared.u32 	[_ZZ12helloFromGPUvE5aTile+36], %r15;
	mov.b32 	%r16, 10;
	st.shared.u32 	[_ZZ12helloFromGPUvE5aTile+40], %r16;
	mov.b32 	%r17, 11;
	st.shared.u32 	[_ZZ12helloFromGPUvE5aTile+44], %r17;
	mov.b32 	%r18, 12;
	st.shared.u32 	[_ZZ12helloFromGPUvE5aTile+48], %r18;
	mov.b32 	%r19, 13;
	st.shared.u32 	[_ZZ12helloFromGPUvE5aTile+52], %r19;
	mov.b32 	%r20, 14;
	st.shared.u32 	[_ZZ12helloFromGPUvE5aTile+56], %r20;
	mov.b32 	%r21, 15;
	st.shared.u32 	[_ZZ12helloFromGPUvE5aTile+60], %r21;
$L__BB0_2:
	bar.sync 	0;
	shl.b32 	%r24, %r1, 4;
	and.b32  	%r25, %r24, 112;
	mov.u32 	%r26, _ZZ12helloFromGPUvE5aTile;
	add.s32 	%r23, %r26, %r25;
	// begin inline asm
	ldmatrix.sync.aligned.m8n8.x1.shared.b16 { %r22}, [ %r23 ];

	// end inline asm
	setp.ne.s32 	%p2, %r1, 15;
	@%p2 bra 	$L__BB0_4;
	add.u64 	%rd1, %SP, 0;
	add.u64 	%rd2, %SPL, 0;
	mov.b32 	%r27, 15;
	st.local.v2.u32 	[%rd2], {%r27, %r22};
	mov.u64 	%rd3, $str;
	cvta.global.u64 	%rd4, %rd3;
	{ // callseq 0, 0
	.param .b64 param0;
	st.param.b64 	[param0], %rd4;
	.param .b64 param1;
	st.param.b64 	[param1], %rd1;
	.param .b32 retval0;
	call.uni (retval0), 
	vprintf, 
	(
	param0, 
	param1
	);
	ld.param.b32 	%r28, [retval0];
	} // callseq 0
$L__BB0_4:
	ret;

}


// ===== COMPILED SASS (sm_100) =====

	.target	sm_100

	.elftype	@"ET_EXEC"


//--------------------- .note.nv.tkinfo           --------------------------
	.section	.note.nv.tkinfo,"",@"SHT_NOTE"
	.sectionflags	@"SHF_NOTE_NV_TKINFO"
	.tkinfo
        /*0018*/ 	.word	0x00000002
        /*0030*/ 	.string	""
        /*0030*/ 	.string	"ptxas"
        /*0030*/ 	.string	"Cuda compilation tools, release 13.0, V13.0.88"
        /*0030*/ 	.string	"Build cuda_13.0.r13.0/compiler.36424714_0"
        /*0030*/ 	.string	"-arch sm_100 -m 64 "



//--------------------- .note.nv.cuinfo           --------------------------
	.section	.note.nv.cuinfo,"",@"SHT_NOTE"
	.sectionflags	@"SHF_NOTE_NV_CUINFO"
        /*0018*/ 	.short	0x0002
        /*001a*/ 	.short	0x0064
        /*001c*/ 	.short	0x0082
	.zero		2


//--------------------- .nv.info                  --------------------------
	.section	.nv.info,"",@"SHT_CUDA_INFO"
	.align	4


	//----- nvinfo : EIATTR_REGCOUNT
	.align		4
        /*0000*/ 	.byte	0x04, 0x2f
        /*0002*/ 	.short	(.L_2 - .L_1)
	.align		4
.L_1:
        /*0004*/ 	.word	index@(_Z12helloFromGPUv)
        /*0008*/ 	.word	0x0000001a


	//----- nvinfo : EIATTR_FRAME_SIZE
	.align		4
.L_2:
        /*000c*/ 	.byte	0x04, 0x11
        /*000e*/ 	.short	(.L_4 - .L_3)
	.align		4
.L_3:
        /*0010*/ 	.word	index@(_Z12helloFromGPUv)
        /*0014*/ 	.word	0x00000008


	//----- nvinfo : EIATTR_MIN_STACK_SIZE
	.align		4
.L_4:
        /*0018*/ 	.byte	0x04, 0x12
        /*001a*/ 	.short	(.L_6 - .L_5)
	.align		4
.L_5:
        /*001c*/ 	.word	index@(_Z12helloFromGPUv)
        /*0020*/ 	.word	0x00000008
.L_6:


//--------------------- .nv.compat                --------------------------
	.section	.nv.compat,"",@"SHT_CUDA_COMPAT_INFO"
	.align	4
        /*0000*/ 	.byte	0x02, 0x09, 0x00, 0x00, 0x02, 0x02, 0x01, 0x00, 0x02, 0x05, 0x05, 0x00, 0x03, 0x07, 0x01, 0x01
        /*0010*/ 	.byte	0x02, 0x03, 0x00, 0x00, 0x02, 0x06, 0x01, 0x00, 0x04, 0x0b, 0x08, 0x00, 0x09, 0x00, 0x00, 0x00
        /*0020*/ 	.byte	0x00, 0x00, 0x00, 0x00


//--------------------- .nv.info._Z12helloFromGPUv --------------------------
	.section	.nv.info._Z12helloFromGPUv,"",@"SHT_CUDA_INFO"
	.sectionflags	@""
	.align	4


	//----- nvinfo : EIATTR_CUDA_API_VERSION
	.align		4
        /*0000*/ 	.byte	0x04, 0x37
        /*0002*/ 	.short	(.L_8 - .L_7)
.L_7:
        /*0004*/ 	.word	0x00000082


	//----- nvinfo : EIATTR_SPARSE_MMA_MASK
	.align		4
.L_8:
        /*0008*/ 	.byte	0x03, 0x50
        /*000a*/ 	.short	0x0000


	//----- nvinfo : EIATTR_MAXREG_COUNT
	.align		4
        /*000c*/ 	.byte	0x03, 0x1b
        /*000e*/ 	.short	0x00ff


	//----- nvinfo : EIATTR_NUM_BARRIERS
	.align		4
        /*0010*/ 	.byte	0x02, 0x4c
        /*0012*/ 	.byte	0x01
	.zero		1


	//----- nvinfo : EIATTR_EXTERNS
	.align		4
        /*0014*/ 	.byte	0x04, 0x0f
        /*0016*/ 	.short	(.L_10 - .L_9)


	//   ....[0]....
	.align		4
.L_9:
        /*0018*/ 	.word	index@(vprintf)


	//----- nvinfo : EIATTR_MERCURY_ISA_VERSION
	.align		4
.L_10:
        /*001c*/ 	.byte	0x03, 0x5f
        /*001e*/ 	.short	0x0101


	//----- nvinfo : EIATTR_VRC_CTA_INIT_COUNT
	.align		4
        /*0020*/ 	.byte	0x02, 0x4a
	.zero		1
	.zero		1


	//----- nvinfo : EIATTR_SYSCALL_OFFSETS
	.align		4
        /*0024*/ 	.byte	0x04, 0x46
        /*0026*/ 	.short	(.L_12 - .L_11)


	//   ....[0]....
.L_11:
        /*0028*/ 	.word	0x00000360


	//----- nvinfo : EIATTR_EXIT_INSTR_OFFSETS
	.align		4
.L_12:
        /*002c*/ 	.byte	0x04, 0x1c
        /*002e*/ 	.short	(.L_14 - .L_13)


	//   ....[0]....
.L_13:
        /*0030*/ 	.word	0x000002d0


	//   ....[1]....
        /*0034*/ 	.word	0x00000370


	//----- nvinfo : EIATTR_CRS_STACK_SIZE
	.align		4
.L_14:
        /*0038*/ 	.byte	0x04, 0x1e
        /*003a*/ 	.short	(.L_16 - .L_15)
.L_15:
        /*003c*/ 	.word	0x00000000


	//----- nvinfo : EIATTR_SW_WAR
	.align		4
.L_16:
        /*0040*/ 	.byte	0x04, 0x36
        /*0042*/ 	.short	(.L_18 - .L_17)
.L_17:
        /*0044*/ 	.word	0x00000008
.L_18:


//--------------------- .nv.callgraph             --------------------------
	.section	.nv.callgraph,"",@"SHT_CUDA_CALLGRAPH"
	.align	4
	.sectionentsize	8
	.align		4
        /*0000*/ 	.word	0x00000000
	.align		4
        /*0004*/ 	.word	0xffffffff
	.align		4
        /*0008*/ 	.word	index@(_Z12helloFromGPUv)
	.align		4
        /*000c*/ 	.word	index@(vprintf)
	.align		4
        /*0010*/ 	.word	0x00000000
	.align		4
        /*0014*/ 	.word	0xfffffffe
	.align		4
        /*0018*/ 	.word	0x00000000
	.align		4
        /*001c*/ 	.word	0xfffffffd
	.align		4
        /*0020*/ 	.word	0x00000000
	.align		4
        /*0024*/ 	.word	0xfffffffc


//--------------------- .nv.constant4             --------------------------
	.section	.nv.constant4,"a",@progbits
	.align	8
	.align		8
.nv.constant4:
        /*0000*/ 	.dword	vprintf
	.align		8
        /*0008*/ 	.dword	$str


//--------------------- .text._Z12helloFromGPUv   --------------------------
	.section	.text._Z12helloFromGPUv,"ax",@progbits
	.align	128
        .global         _Z12helloFromGPUv
        .type           _Z12helloFromGPUv,@function
        .size           _Z12helloFromGPUv,(.L_x_4 - _Z12helloFromGPUv)
        .other          _Z12helloFromGPUv,@"STO_CUDA_ENTRY STV_DEFAULT"
_Z12helloFromGPUv:
.text._Z12helloFromGPUv:
[----:B------:R-:W0:Y:S01]  /*0000*/  LDC R1, c[0x0][0x37c] ;  /* 0x0000df00ff017b82 */ /* 0x000e220000000800 */
[----:B------:R-:W1:Y:S01]  /*0010*/  S2R R0, SR_TID.X ;  /* 0x0000000000007919 */ /* 0x000e620000002100 */
[----:B------:R-:W2:Y:S01]  /*0020*/  LDCU UR5, c[0x0][0x2fc] ;  /* 0x00005f80ff0577ac */ /* 0x000ea20008000800 */
[----:B0-----:R-:W-:Y:S01]  /*0030*/  VIADD R1, R1, 0xfffffff8 ;  /* 0xfffffff801017836 */ /* 0x001fe20000000000 */
[----:B------:R-:W-:Y:S01]  /*0040*/  BSSY.RECONVERGENT B0, `(.L_x_0) ;  /* 0x0000020000007945 */ /* 0x000fe20003800200 */
[----:B------:R-:W1:Y:S01]  /*0050*/  S2R R3, SR_TID.Y ;  /* 0x0000000000037919 */ /* 0x000e620000002200 */
[----:B------:R-:W1:Y:S01]  /*0060*/  LDCU UR6, c[0x0][0x360] ;  /* 0x00006c00ff0677ac */ /* 0x000e620008000800 */
[----:B------:R-:W0:Y:S02]  /*0070*/  LDCU UR4, c[0x0][0x2f8] ;  /* 0x00005f00ff0477ac */ /* 0x000e240008000800 */
[----:B0-----:R-:W-:-:S05]  /*0080*/  IADD3 R6, P1, PT, R1, UR4, RZ ;  /* 0x0000000401067c10 */ /* 0x001fca000ff3e0ff */
[----:B--2---:R-:W-:Y:S02]  /*0090*/  IMAD.X R7, RZ, RZ, UR5, P1 ;  /* 0x00000005ff077e24 */ /* 0x004fe400088e06ff */
[----:B-1----:R-:W-:-:S05]  /*00a0*/  IMAD R0, R3, UR6, R0 ;  /* 0x0000000603007c24 */ /* 0x002fca000f8e0200 */
[----:B------:R-:W-:-:S13]  /*00b0*/  ISETP.NE.AND P0, PT, R0, RZ, PT ;  /* 0x000000ff0000720c */ /* 0x000fda0003f05270 */
[----:B------:R-:W-:Y:S05]  /*00c0*/  @P0 BRA `(.L_x_1) ;  /* 0x00000000005c0947 */ /* 0x000fea0003800000 */
[----:B------:R-:W0:Y:S01]  /*00d0*/  S2UR UR5, SR_CgaCtaId ;  /* 0x00000000000579c3 */ /* 0x000e220000008800 */
[----:B------:R-:W-:Y:S01]  /*00e0*/  UMOV UR4, 0x400 ;  /* 0x0000040000047882 */ /* 0x000fe20000000000 */
[----:B------:R-:W-:Y:S02]  /*00f0*/  HFMA2 R9, -RZ, RZ, 0, 5.9604644775390625e-08 ;  /* 0x00000001ff097431 */ /* 0x000fe400000001ff */
[----:B------:R-:W-:Y:S02]  /*0100*/  IMAD.MOV.U32 R10, RZ, RZ, 0x2 ;  /* 0x00000002ff0a7424 */ /* 0x000fe400078e00ff */
[----:B------:R-:W-:Y:S02]  /*0110*/  HFMA2 R13, -RZ, RZ, 0, 2.98023223876953125e-07 ;  /* 0x00000005ff0d7431 */ /* 0x000fe400000001ff */
[----:B------:R-:W-:Y:S02]  /*0120*/  IMAD.MOV.U32 R11, RZ, RZ, 0x3 ;  /* 0x00000003ff0b7424 */ /* 0x000fe400078e00ff */
[----:B------:R-:W-:Y:S01]  /*0130*/  HFMA2 R17, -RZ, RZ, 0, 5.36441802978515625e-07 ;  /* 0x00000009ff117431 */ /* 0x000fe200000001ff */
[----:B------:R-:W-:Y:S01]  /*0140*/  MOV R8, RZ ;  /* 0x000000ff00087202 */ /* 0x000fe20000000f00 */
[----:B------:R-:W-:-:S02]  /*0150*/  HFMA2 R21, -RZ, RZ, 0, 7.74860382080078125e-07 ;  /* 0x0000000dff157431 */ /* 0x000fc400000001ff */
[----:B------:R-:W-:Y:S01]  /*0160*/  IMAD.MOV.U32 R12, RZ, RZ, 0x4 ;  /* 0x00000004ff0c7424 */ /* 0x000fe200078e00ff */
[----:B------:R-:W-:Y:S01]  /*0170*/  MOV R15, 0x7 ;  /* 0x00000007000f7802 */ /* 0x000fe20000000f00 */
[----:B------:R-:W-:Y:S01]  /*0180*/  IMAD.MOV.U32 R14, RZ, RZ, 0x6 ;  /* 0x00000006ff0e7424 */ /* 0x000fe200078e00ff */
[----:B------:R-:W-:Y:S01]  /*0190*/  MOV R19, 0xb ;  /* 0x0000000b00137802 */ /* 0x000fe20000000f00 */
[----:B------:R-:W-:Y:S01]  /*01a0*/  IMAD.MOV.U32 R16, RZ, RZ, 0x8 ;  /* 0x00000008ff107424 */ /* 0x000fe200078e00ff */
[----:B------:R-:W-:Y:S01]  /*01b0*/  MOV R23, 0xf ;  /* 0x0000000f00177802 */ /* 0x000fe20000000f00 */
[----:B------:R-:W-:Y:S02]  /*01c0*/  IMAD.MOV.U32 R18, RZ, RZ, 0xa ;  /* 0x0000000aff127424 */ /* 0x000fe400078e00ff */
[----:B------:R-:W-:Y:S02]  /*01d0*/  IMAD.MOV.U32 R20, RZ, RZ, 0xc ;  /* 0x0000000cff147424 */ /* 0x000fe400078e00ff */
[----:B------:R-:W-:Y:S01]  /*01e0*/  IMAD.MOV.U32 R22, RZ, RZ, 0xe ;  /* 0x0000000eff167424 */ /* 0x000fe200078e00ff */
[----:B0-----:R-:W-:-:S09]  /*01f0*/  ULEA UR4, UR5, UR4, 0x18 ;  /* 0x0000000405047291 */ /* 0x001fd2000f8ec0ff */
[----:B------:R0:W-:Y:S04]  /*0200*/  STS.128 [UR4], R8 ;  /* 0x00000008ff007988 */ /* 0x0001e80008000c04 */
[----:B------:R0:W-:Y:S04]  /*0210*/  STS.128 [UR4+0x10], R12 ;  /* 0x0000100cff007988 */ /* 0x0001e80008000c04 */
[----:B------:R0:W-:Y:S04]  /*0220*/  STS.128 [UR4+0x20], R16 ;  /* 0x00002010ff007988 */ /* 0x0001e80008000c04 */
[----:B------:R0:W-:Y:S02]  /*0230*/  STS.128 [UR4+0x30], R20 ;  /* 0x00003014ff007988 */ /* 0x0001e40008000c04 */
.L_x_1:
[----:B------:R-:W-:Y:S05]  /*0240*/  BSYNC.RECONVERGENT B0 ;  /* 0x0000000000007941 */ /* 0x000fea0003800200 */
.L_x_0:
[----:B------:R-:W1:Y:S08]  /*0250*/  S2UR UR5, SR_CgaCtaId ;  /* 0x00000000000579c3 */ /* 0x000e700000008800 */
[----:B------:R-:W-:Y:S01]  /*0260*/  BAR.SYNC.DEFER_BLOCKING 0x0 ;  /* 0x0000000000007b1d */ /* 0x000fe20000010000 */
[C---:B------:R-:W-:Y:S01]  /*0270*/  ISETP.NE.AND P0, PT, R0.reuse, 0xf, PT ;  /* 0x0000000f0000780c */ /* 0x040fe20003f05270 */
[----:B------:R-:W-:-:S04]  /*0280*/  IMAD.SHL.U32 R2, R0, 0x10, RZ ;  /* 0x0000001000027824 */ /* 0x000fc800078e00ff */
[----:B------:R-:W-:Y:S01]  /*0290*/  UMOV UR4, 0x400 ;  /* 0x0000040000047882 */ /* 0x000fe20000000000 */
[----:B------:R-:W-:Y:S01]  /*02a0*/  LOP3.LUT R2, R2, 0x70, RZ, 0xc0, !PT ;  /* 0x0000007002027812 */ /* 0x000fe200078ec0ff */
[----:B-1----:R-:W-:-:S09]  /*02b0*/  ULEA UR4, UR5, UR4, 0x18 ;  /* 0x0000000405047291 */ /* 0x002fd2000f8ec0ff */
[----:B0-----:R0:W1:Y:S01]  /*02c0*/  LDSM.16.M88 R9, [R2+UR4] ;  /* 0x000000040209783b */ /* 0x0010620008000000 */
[----:B------:R-:W-:Y:S05]  /*02d0*/  @P0 EXIT ;  /* 0x000000000000094d */ /* 0x000fea0003800000 */
[----:B------:R-:W-:Y:S01]  /*02e0*/  HFMA2 R8, -RZ, RZ, 0, 8.94069671630859375e-07 ;  /* 0x0000000fff087431 */ /* 0x000fe200000001ff */
[----:B------:R-:W-:Y:S01]  /*02f0*/  MOV R0, 0x0 ;  /* 0x0000000000007802 */ /* 0x000fe20000000f00 */
[----:B------:R-:W2:Y:S03]  /*0300*/  LDCU.64 UR4, c[0x4][0x8] ;  /* 0x01000100ff0477ac */ /* 0x000ea60008000a00 */
[----:B0-----:R0:W3:Y:S01]  /*0310*/  LDC.64 R2, c[0x4][R0] ;  /* 0x0100000000027b82 */ /* 0x0010e20000000a00 */
[----:B-1----:R0:W-:Y:S01]  /*0320*/  STL.64 [R1], R8 ;  /* 0x0000000801007387 */ /* 0x0021e20000100a00 */
[----:B--2---:R-:W-:Y:S01]  /*0330*/  IMAD.U32 R4, RZ, RZ, UR4 ;  /* 0x00000004ff047e24 */ /* 0x004fe2000f8e00ff */
[----:B0-----:R-:W-:-:S07]  /*0340*/  MOV R5, UR5 ;  /* 0x0000000500057c02 */ /* 0x001fce0008000f00 */
[----:B------:R-:W-:-:S07]  /*0350*/  LEPC R20, `(.L_x_2) ;  /* 0x000000001014794e */ /* 0x000fce0000000000 */
[----:B---3--:R-:W-:Y:S05]  /*0360*/  CALL.ABS.NOINC R2 ;  /* 0x0000000002007343 */ /* 0x008fea0003c00000 */
.L_x_2:
[----:B------:R-:W-:Y:S05]  /*0370*/  EXIT ;  /* 0x000000000000794d */ /* 0x000fea0003800000 */
.L_x_3:
[----:B------:R-:W-:-:S00]  /*0380*/  BRA `(.L_x_3) ;  /* 0xfffffffc00fc7947 */ /* 0x000fc0000383ffff */
[----:B------:R-:W-:-:S00]  /*0390*/  NOP ;  /* 0x0000000000007918 */ /* 0x000fc00000000000 */
        /* <DEDUP_REMOVED lines=14> */
.L_x_4:


//--------------------- .nv.global.init           --------------------------
	.section	.nv.global.init,"aw",@progbits
.nv.global.init:
	.type		$str,@object
	.size		$str,(.L_0 - $str)
$str:
        /*0000*/ 	.byte	0x25, 0x64, 0x20, 0x25, 0x64, 0x0a, 0x00
.L_0:


//--------------------- .nv.shared._Z12helloFromGPUv --------------------------
	.section	.nv.shared._Z12helloFromGPUv,"aw",@nobits
	.sectionflags	@""
	.align	4
.nv.shared._Z12helloFromGPUv:
	.zero		1088


//--------------------- .nv.shared.reserved.0     --------------------------
	.section	.nv.shared.reserved.0,"aw",@nobits
	.weak		__nv_reservedSMEM_offset_0_alias
	.size		__nv_reservedSMEM_offset_0_alias, 0, 64
	.other		__nv_reservedSMEM_offset_0_alias,@"STO_CUDA_RESERVED_SHARED STV_DEFAULT"
__nv_reservedSMEM_offset_0_alias:
	.zero		0
	.zero		64


//--------------------- .nv.constant0._Z12helloFromGPUv --------------------------
	.section	.nv.constant0._Z12helloFromGPUv,"a",@progbits
	.sectionflags	@""
	.align	4
.nv.constant0._Z12helloFromGPUv:
	.zero		896


//--------------------- SYMBOLS --------------------------

	.type		.nv.reservedSmem.offset0,@object
	.size		.nv.reservedSmem.offset0,0x4
	.type		.nv.reservedSmem.cap,@object
	.size		.nv.reservedSmem.cap,0x4
	.type		vprintf,@function
